//
// Generated by NVIDIA NVVM Compiler
//
// Compiler Build ID: CL-36424714
// Cuda compilation tools, release 13.0, V13.0.88
// Based on NVVM 20.0.0
//

.version 9.0
.target sm_100
.address_size 64

	// .globl	_Z17kernel_assignmentPKdS0_PiPdii

.visible .entry _Z17kernel_assignmentPKdS0_PiPdii(
	.param .u64 .ptr .align 1 _Z17kernel_assignmentPKdS0_PiPdii_param_0,
	.param .u64 .ptr .align 1 _Z17kernel_assignmentPKdS0_PiPdii_param_1,
	.param .u64 .ptr .align 1 _Z17kernel_assignmentPKdS0_PiPdii_param_2,
	.param .u64 .ptr .align 1 _Z17kernel_assignmentPKdS0_PiPdii_param_3,
	.param .u32 _Z17kernel_assignmentPKdS0_PiPdii_param_4,
	.param .u32 _Z17kernel_assignmentPKdS0_PiPdii_param_5
)
{
	.reg .pred 	%p<40>;
	.reg .b32 	%r<107>;
	.reg .b64 	%rd<28>;
	.reg .b64 	%fd<142>;

	ld.param.u64 	%rd8, [_Z17kernel_assignmentPKdS0_PiPdii_param_0];
	ld.param.u64 	%rd11, [_Z17kernel_assignmentPKdS0_PiPdii_param_1];
	ld.param.u64 	%rd9, [_Z17kernel_assignmentPKdS0_PiPdii_param_2];
	ld.param.u64 	%rd10, [_Z17kernel_assignmentPKdS0_PiPdii_param_3];
	ld.param.u32 	%r32, [_Z17kernel_assignmentPKdS0_PiPdii_param_4];
	ld.param.u32 	%r31, [_Z17kernel_assignmentPKdS0_PiPdii_param_5];
	cvta.to.global.u64 	%rd1, %rd11;
	mov.u32 	%r33, %ctaid.x;
	mov.u32 	%r34, %ntid.x;
	mov.u32 	%r35, %tid.x;
	mad.lo.s32 	%r1, %r33, %r34, %r35;
	setp.ge.s32 	%p1, %r1, %r32;
	@%p1 bra 	$L__BB0_15;
	setp.lt.s32 	%p2, %r31, 1;
	mov.f64 	%fd141, 0d7E37E43C8800759C;
	mov.b32 	%r106, 0;
	@%p2 bra 	$L__BB0_14;
	cvta.to.global.u64 	%rd12, %rd8;
	mul.wide.s32 	%rd13, %r1, 8;
	add.s64 	%rd14, %rd12, %rd13;
	ld.global.f64 	%fd1, [%rd14];
	and.b32  	%r2, %r31, 15;
	setp.lt.u32 	%p3, %r31, 16;
	mov.f64 	%fd141, 0d7E37E43C8800759C;
	mov.b32 	%r98, 0;
	mov.u32 	%r106, %r98;
	@%p3 bra 	$L__BB0_5;
	and.b32  	%r98, %r31, 2147483632;
	add.s64 	%rd26, %rd1, 64;
	mov.f64 	%fd141, 0d7E37E43C8800759C;
	mov.b32 	%r92, 0;
	mov.u32 	%r106, %r92;
$L__BB0_4:
	.pragma "nounroll";
	ld.global.f64 	%fd19, [%rd26+-64];
	sub.f64 	%fd20, %fd1, %fd19;
	mul.f64 	%fd21, %fd20, %fd20;
	setp.lt.f64 	%p4, %fd21, %fd141;
	selp.b32 	%r40, %r92, %r106, %p4;
	selp.f64 	%fd22, %fd21, %fd141, %p4;
	ld.global.f64 	%fd23, [%rd26+-56];
	sub.f64 	%fd24, %fd1, %fd23;
	mul.f64 	%fd25, %fd24, %fd24;
	setp.lt.f64 	%p5, %fd25, %fd22;
	add.s32 	%r41, %r92, 1;
	selp.b32 	%r42, %r41, %r40, %p5;
	selp.f64 	%fd26, %fd25, %fd22, %p5;
	ld.global.f64 	%fd27, [%rd26+-48];
	sub.f64 	%fd28, %fd1, %fd27;
	mul.f64 	%fd29, %fd28, %fd28;
	setp.lt.f64 	%p6, %fd29, %fd26;
	add.s32 	%r43, %r92, 2;
	selp.b32 	%r44, %r43, %r42, %p6;
	selp.f64 	%fd30, %fd29, %fd26, %p6;
	ld.global.f64 	%fd31, [%rd26+-40];
	sub.f64 	%fd32, %fd1, %fd31;
	mul.f64 	%fd33, %fd32, %fd32;
	setp.lt.f64 	%p7, %fd33, %fd30;
	add.s32 	%r45, %r92, 3;
	selp.b32 	%r46, %r45, %r44, %p7;
	selp.f64 	%fd34, %fd33, %fd30, %p7;
	ld.global.f64 	%fd35, [%rd26+-32];
	sub.f64 	%fd36, %fd1, %fd35;
	mul.f64 	%fd37, %fd36, %fd36;
	setp.lt.f64 	%p8, %fd37, %fd34;
	add.s32 	%r47, %r92, 4;
	selp.b32 	%r48, %r47, %r46, %p8;
	selp.f64 	%fd38, %fd37, %fd34, %p8;
	ld.global.f64 	%fd39, [%rd26+-24];
	sub.f64 	%fd40, %fd1, %fd39;
	mul.f64 	%fd41, %fd40, %fd40;
	setp.lt.f64 	%p9, %fd41, %fd38;
	add.s32 	%r49, %r92, 5;
	selp.b32 	%r50, %r49, %r48, %p9;
	selp.f64 	%fd42, %fd41, %fd38, %p9;
	ld.global.f64 	%fd43, [%rd26+-16];
	sub.f64 	%fd44, %fd1, %fd43;
	mul.f64 	%fd45, %fd44, %fd44;
	setp.lt.f64 	%p10, %fd45, %fd42;
	add.s32 	%r51, %r92, 6;
	selp.b32 	%r52, %r51, %r50, %p10;
	selp.f64 	%fd46, %fd45, %fd42, %p10;
	ld.global.f64 	%fd47, [%rd26+-8];
	sub.f64 	%fd48, %fd1, %fd47;
	mul.f64 	%fd49, %fd48, %fd48;
	setp.lt.f64 	%p11, %fd49, %fd46;
	add.s32 	%r53, %r92, 7;
	selp.b32 	%r54, %r53, %r52, %p11;
	selp.f64 	%fd50, %fd49, %fd46, %p11;
	ld.global.f64 	%fd51, [%rd26];
	sub.f64 	%fd52, %fd1, %fd51;
	mul.f64 	%fd53, %fd52, %fd52;
	setp.lt.f64 	%p12, %fd53, %fd50;
	add.s32 	%r55, %r92, 8;
	selp.b32 	%r56, %r55, %r54, %p12;
	selp.f64 	%fd54, %fd53, %fd50, %p12;
	ld.global.f64 	%fd55, [%rd26+8];
	sub.f64 	%fd56, %fd1, %fd55;
	mul.f64 	%fd57, %fd56, %fd56;
	setp.lt.f64 	%p13, %fd57, %fd54;
	add.s32 	%r57, %r92, 9;
	selp.b32 	%r58, %r57, %r56, %p13;
	selp.f64 	%fd58, %fd57, %fd54, %p13;
	ld.global.f64 	%fd59, [%rd26+16];
	sub.f64 	%fd60, %fd1, %fd59;
	mul.f64 	%fd61, %fd60, %fd60;
	setp.lt.f64 	%p14, %fd61, %fd58;
	add.s32 	%r59, %r92, 10;
	selp.b32 	%r60, %r59, %r58, %p14;
	selp.f64 	%fd62, %fd61, %fd58, %p14;
	ld.global.f64 	%fd63, [%rd26+24];
	sub.f64 	%fd64, %fd1, %fd63;
	mul.f64 	%fd65, %fd64, %fd64;
	setp.lt.f64 	%p15, %fd65, %fd62;
	add.s32 	%r61, %r92, 11;
	selp.b32 	%r62, %r61, %r60, %p15;
	selp.f64 	%fd66, %fd65, %fd62, %p15;
	ld.global.f64 	%fd67, [%rd26+32];
	sub.f64 	%fd68, %fd1, %fd67;
	mul.f64 	%fd69, %fd68, %fd68;
	setp.lt.f64 	%p16, %fd69, %fd66;
	add.s32 	%r63, %r92, 12;
	selp.b32 	%r64, %r63, %r62, %p16;
	selp.f64 	%fd70, %fd69, %fd66, %p16;
	ld.global.f64 	%fd71, [%rd26+40];
	sub.f64 	%fd72, %fd1, %fd71;
	mul.f64 	%fd73, %fd72, %fd72;
	setp.lt.f64 	%p17, %fd73, %fd70;
	add.s32 	%r65, %r92, 13;
	selp.b32 	%r66, %r65, %r64, %p17;
	selp.f64 	%fd74, %fd73, %fd70, %p17;
	ld.global.f64 	%fd75, [%rd26+48];
	sub.f64 	%fd76, %fd1, %fd75;
	mul.f64 	%fd77, %fd76, %fd76;
	setp.lt.f64 	%p18, %fd77, %fd74;
	add.s32 	%r67, %r92, 14;
	selp.b32 	%r68, %r67, %r66, %p18;
	selp.f64 	%fd78, %fd77, %fd74, %p18;
	ld.global.f64 	%fd79, [%rd26+56];
	sub.f64 	%fd80, %fd1, %fd79;
	mul.f64 	%fd81, %fd80, %fd80;
	setp.lt.f64 	%p19, %fd81, %fd78;
	add.s32 	%r69, %r92, 15;
	selp.b32 	%r106, %r69, %r68, %p19;
	selp.f64 	%fd141, %fd81, %fd78, %p19;
	add.s64 	%rd26, %rd26, 128;
	add.s32 	%r92, %r92, 16;
	setp.ne.s32 	%p20, %r92, %r98;
	@%p20 bra 	$L__BB0_4;
$L__BB0_5:
	setp.eq.s32 	%p21, %r2, 0;
	@%p21 bra 	$L__BB0_14;
	and.b32  	%r11, %r31, 7;
	setp.lt.u32 	%p22, %r2, 8;
	@%p22 bra 	$L__BB0_8;
	mul.wide.u32 	%rd15, %r98, 8;
	add.s64 	%rd16, %rd1, %rd15;
	ld.global.f64 	%fd83, [%rd16];
	sub.f64 	%fd84, %fd1, %fd83;
	mul.f64 	%fd85, %fd84, %fd84;
	setp.lt.f64 	%p23, %fd85, %fd141;
	selp.b32 	%r71, %r98, %r106, %p23;
	selp.f64 	%fd86, %fd85, %fd141, %p23;
	add.s32 	%r72, %r98, 1;
	ld.global.f64 	%fd87, [%rd16+8];
	sub.f64 	%fd88, %fd1, %fd87;
	mul.f64 	%fd89, %fd88, %fd88;
	setp.lt.f64 	%p24, %fd89, %fd86;
	selp.b32 	%r73, %r72, %r71, %p24;
	selp.f64 	%fd90, %fd89, %fd86, %p24;
	add.s32 	%r74, %r98, 2;
	ld.global.f64 	%fd91, [%rd16+16];
	sub.f64 	%fd92, %fd1, %fd91;
	mul.f64 	%fd93, %fd92, %fd92;
	setp.lt.f64 	%p25, %fd93, %fd90;
	selp.b32 	%r75, %r74, %r73, %p25;
	selp.f64 	%fd94, %fd93, %fd90, %p25;
	add.s32 	%r76, %r98, 3;
	ld.global.f64 	%fd95, [%rd16+24];
	sub.f64 	%fd96, %fd1, %fd95;
	mul.f64 	%fd97, %fd96, %fd96;
	setp.lt.f64 	%p26, %fd97, %fd94;
	selp.b32 	%r77, %r76, %r75, %p26;
	selp.f64 	%fd98, %fd97, %fd94, %p26;
	add.s32 	%r78, %r98, 4;
	ld.global.f64 	%fd99, [%rd16+32];
	sub.f64 	%fd100, %fd1, %fd99;
	mul.f64 	%fd101, %fd100, %fd100;
	setp.lt.f64 	%p27, %fd101, %fd98;
	selp.b32 	%r79, %r78, %r77, %p27;
	selp.f64 	%fd102, %fd101, %fd98, %p27;
	add.s32 	%r80, %r98, 5;
	ld.global.f64 	%fd103, [%rd16+40];
	sub.f64 	%fd104, %fd1, %fd103;
	mul.f64 	%fd105, %fd104, %fd104;
	setp.lt.f64 	%p28, %fd105, %fd102;
	selp.b32 	%r81, %r80, %r79, %p28;
	selp.f64 	%fd106, %fd105, %fd102, %p28;
	add.s32 	%r82, %r98, 6;
	ld.global.f64 	%fd107, [%rd16+48];
	sub.f64 	%fd108, %fd1, %fd107;
	mul.f64 	%fd109, %fd108, %fd108;
	setp.lt.f64 	%p29, %fd109, %fd106;
	selp.b32 	%r83, %r82, %r81, %p29;
	selp.f64 	%fd110, %fd109, %fd106, %p29;
	add.s32 	%r84, %r98, 7;
	ld.global.f64 	%fd111, [%rd16+56];
	sub.f64 	%fd112, %fd1, %fd111;
	mul.f64 	%fd113, %fd112, %fd112;
	setp.lt.f64 	%p30, %fd113, %fd110;
	selp.b32 	%r106, %r84, %r83, %p30;
	selp.f64 	%fd141, %fd113, %fd110, %p30;
	add.s32 	%r98, %r98, 8;
$L__BB0_8:
	setp.eq.s32 	%p31, %r11, 0;
	@%p31 bra 	$L__BB0_14;
	and.b32  	%r17, %r31, 3;
	setp.lt.u32 	%p32, %r11, 4;
	@%p32 bra 	$L__BB0_11;
	mul.wide.u32 	%rd17, %r98, 8;
	add.s64 	%rd18, %rd1, %rd17;
	ld.global.f64 	%fd115, [%rd18];
	sub.f64 	%fd116, %fd1, %fd115;
	mul.f64 	%fd117, %fd116, %fd116;
	setp.lt.f64 	%p33, %fd117, %fd141;
	selp.b32 	%r86, %r98, %r106, %p33;
	selp.f64 	%fd118, %fd117, %fd141, %p33;
	add.s32 	%r87, %r98, 1;
	ld.global.f64 	%fd119, [%rd18+8];
	sub.f64 	%fd120, %fd1, %fd119;
	mul.f64 	%fd121, %fd120, %fd120;
	setp.lt.f64 	%p34, %fd121, %fd118;
	selp.b32 	%r88, %r87, %r86, %p34;
	selp.f64 	%fd122, %fd121, %fd118, %p34;
	add.s32 	%r89, %r98, 2;
	ld.global.f64 	%fd123, [%rd18+16];
	sub.f64 	%fd124, %fd1, %fd123;
	mul.f64 	%fd125, %fd124, %fd124;
	setp.lt.f64 	%p35, %fd125, %fd122;
	selp.b32 	%r90, %r89, %r88, %p35;
	selp.f64 	%fd126, %fd125, %fd122, %p35;
	add.s32 	%r91, %r98, 3;
	ld.global.f64 	%fd127, [%rd18+24];
	sub.f64 	%fd128, %fd1, %fd127;
	mul.f64 	%fd129, %fd128, %fd128;
	setp.lt.f64 	%p36, %fd129, %fd126;
	selp.b32 	%r106, %r91, %r90, %p36;
	selp.f64 	%fd141, %fd129, %fd126, %p36;
	add.s32 	%r98, %r98, 4;
$L__BB0_11:
	setp.eq.s32 	%p37, %r17, 0;
	@%p37 bra 	$L__BB0_14;
	mul.wide.u32 	%rd19, %r98, 8;
	add.s64 	%rd27, %rd1, %rd19;
	neg.s32 	%r103, %r17;
$L__BB0_13:
	.pragma "nounroll";
	ld.global.f64 	%fd130, [%rd27];
	sub.f64 	%fd131, %fd1, %fd130;
	mul.f64 	%fd132, %fd131, %fd131;
	setp.lt.f64 	%p38, %fd132, %fd141;
	selp.b32 	%r106, %r98, %r106, %p38;
	selp.f64 	%fd141, %fd132, %fd141, %p38;
	add.s32 	%r98, %r98, 1;
	add.s64 	%rd27, %rd27, 8;
	add.s32 	%r103, %r103, 1;
	setp.ne.s32 	%p39, %r103, 0;
	@%p39 bra 	$L__BB0_13;
$L__BB0_14:
	cvta.to.global.u64 	%rd20, %rd9;
	mul.wide.s32 	%rd21, %r1, 4;
	add.s64 	%rd22, %rd20, %rd21;
	st.global.u32 	[%rd22], %r106;
	cvta.to.global.u64 	%rd23, %rd10;
	mul.wide.s32 	%rd24, %r1, 8;
	add.s64 	%rd25, %rd23, %rd24;
	st.global.f64 	[%rd25], %fd141;
$L__BB0_15:
	ret;

}


// ===== COMPILED SASS (sm_100) =====

	.target	sm_100

	.elftype	@"ET_EXEC"


//--------------------- .note.nv.tkinfo           --------------------------
	.section	.note.nv.tkinfo,"",@"SHT_NOTE"
	.sectionflags	@"SHF_NOTE_NV_TKINFO"
	.tkinfo
        /*0018*/ 	.word	0x00000002
        /*0030*/ 	.string	""
        /*0030*/ 	.string	"ptxas"
        /*0030*/ 	.string	"Cuda compilation tools, release 13.0, V13.0.88"
        /*0030*/ 	.string	"Build cuda_13.0.r13.0/compiler.36424714_0"
        /*0030*/ 	.string	"-arch sm_100 -m 64 "



//--------------------- .note.nv.cuinfo           --------------------------
	.section	.note.nv.cuinfo,"",@"SHT_NOTE"
	.sectionflags	@"SHF_NOTE_NV_CUINFO"
        /*0018*/ 	.short	0x0002
        /*001a*/ 	.short	0x0064
        /*001c*/ 	.short	0x0082
	.zero		2


//--------------------- .nv.info                  --------------------------
	.section	.nv.info,"",@"SHT_CUDA_INFO"
	.align	4


	//----- nvinfo : EIATTR_REGCOUNT
	.align		4
        /*0000*/ 	.byte	0x04, 0x2f
        /*0002*/ 	.short	(.L_1 - .L_0)
	.align		4
.L_0:
        /*0004*/ 	.word	index@(_Z17kernel_assignmentPKdS0_PiPdii)
        /*0008*/ 	.word	0x0000001d


	//----- nvinfo : EIATTR_FRAME_SIZE
	.align		4
.L_1:
        /*000c*/ 	.byte	0x04, 0x11
        /*000e*/ 	.short	(.L_3 - .L_2)
	.align		4
.L_2:
        /*0010*/ 	.word	index@(_Z17kernel_assignmentPKdS0_PiPdii)
        /*0014*/ 	.word	0x00000000


	//----- nvinfo : EIATTR_MIN_STACK_SIZE
	.align		4
.L_3:
        /*0018*/ 	.byte	0x04, 0x12
        /*001a*/ 	.short	(.L_5 - .L_4)
	.align		4
.L_4:
        /*001c*/ 	.word	index@(_Z17kernel_assignmentPKdS0_PiPdii)
        /*0020*/ 	.word	0x00000000
.L_5:


//--------------------- .nv.compat                --------------------------
	.section	.nv.compat,"",@"SHT_CUDA_COMPAT_INFO"
	.align	4
        /*0000*/ 	.byte	0x02, 0x09, 0x00, 0x00, 0x02, 0x02, 0x01, 0x00, 0x02, 0x05, 0x05, 0x00, 0x03, 0x07, 0x01, 0x01
        /*0010*/ 	.byte	0x02, 0x03, 0x00, 0x00, 0x02, 0x06, 0x01, 0x00, 0x04, 0x0b, 0x08, 0x00, 0x01, 0x00, 0x00, 0x00
        /*0020*/ 	.byte	0x00, 0x00, 0x00, 0x00


//--------------------- .nv.info._Z17kernel_assignmentPKdS0_PiPdii --------------------------
	.section	.nv.info._Z17kernel_assignmentPKdS0_PiPdii,"",@"SHT_CUDA_INFO"
	.sectionflags	@""
	.align	4


	//----- nvinfo : EIATTR_CUDA_API_VERSION
	.align		4
        /*0000*/ 	.byte	0x04, 0x37
        /*0002*/ 	.short	(.L_7 - .L_6)
.L_6:
        /*0004*/ 	.word	0x00000082


	//----- nvinfo : EIATTR_KPARAM_INFO
	.align		4
.L_7:
        /*0008*/ 	.byte	0x04, 0x17
        /*000a*/ 	.short	(.L_9 - .L_8)
.L_8:
        /*000c*/ 	.word	0x00000000
        /*0010*/ 	.short	0x0005
        /*0012*/ 	.short	0x0024
        /*0014*/ 	.byte	0x00, 0xf0, 0x11, 0x00


	//----- nvinfo : EIATTR_KPARAM_INFO
	.align		4
.L_9:
        /*0018*/ 	.byte	0x04, 0x17
        /*001a*/ 	.short	(.L_11 - .L_10)
.L_10:
        /*001c*/ 	.word	0x00000000
        /*0020*/ 	.short	0x0004
        /*0022*/ 	.short	0x0020
        /*0024*/ 	.byte	0x00, 0xf0, 0x11, 0x00


	//----- nvinfo : EIATTR_KPARAM_INFO
	.align		4
.L_11:
        /*0028*/ 	.byte	0x04, 0x17
        /*002a*/ 	.short	(.L_13 - .L_12)
.L_12:
        /*002c*/ 	.word	0x00000000
        /*0030*/ 	.short	0x0003
        /*0032*/ 	.short	0x0018
        /*0034*/ 	.byte	0x00, 0xf5, 0x21, 0x00


	//----- nvinfo : EIATTR_KPARAM_INFO
	.align		4
.L_13:
        /*0038*/ 	.byte	0x04, 0x17
        /*003a*/ 	.short	(.L_15 - .L_14)
.L_14:
        /*003c*/ 	.word	0x00000000
        /*0040*/ 	.short	0x0002
        /*0042*/ 	.short	0x0010
        /*0044*/ 	.byte	0x00, 0xf5, 0x21, 0x00


	//----- nvinfo : EIATTR_KPARAM_INFO
	.align		4
.L_15:
        /*0048*/ 	.byte	0x04, 0x17
        /*004a*/ 	.short	(.L_17 - .L_16)
.L_16:
        /*004c*/ 	.word	0x00000000
        /*0050*/ 	.short	0x0001
        /*0052*/ 	.short	0x0008
        /*0054*/ 	.byte	0x00, 0xf5, 0x21, 0x00


	//----- nvinfo : EIATTR_KPARAM_INFO
	.align		4
.L_17:
        /*0058*/ 	.byte	0x04, 0x17
        /*005a*/ 	.short	(.L_19 - .L_18)
.L_18:
        /*005c*/ 	.word	0x00000000
        /*0060*/ 	.short	0x0000
        /*0062*/ 	.short	0x0000
        /*0064*/ 	.byte	0x00, 0xf5, 0x21, 0x00


	//----- nvinfo : EIATTR_SPARSE_MMA_MASK
	.align		4
.L_19:
        /*0068*/ 	.byte	0x03, 0x50
        /*006a*/ 	.short	0x0000


	//----- nvinfo : EIATTR_MAXREG_COUNT
	.align		4
        /*006c*/ 	.byte	0x03, 0x1b
        /*006e*/ 	.short	0x00ff


	//----- nvinfo : EIATTR_MERCURY_ISA_VERSION
	.align		4
        /*0070*/ 	.byte	0x03, 0x5f
        /*0072*/ 	.short	0x0101


	//----- nvinfo : EIATTR_VRC_CTA_INIT_COUNT
	.align		4
        /*0074*/ 	.byte	0x02, 0x4a
	.zero		1
	.zero		1


	//----- nvinfo : EIATTR_EXIT_INSTR_OFFSETS
	.align		4
        /*0078*/ 	.byte	0x04, 0x1c
        /*007a*/ 	.short	(.L_21 - .L_20)


	//   ....[0]....
.L_20:
        /*007c*/ 	.word	0x00000070


	//   ....[1]....
        /*0080*/ 	.word	0x00001160


	//----- nvinfo : EIATTR_CBANK_PARAM_SIZE
	.align		4
.L_21:
        /*0084*/ 	.byte	0x03, 0x19
        /*0086*/ 	.short	0x0028


	//----- nvinfo : EIATTR_PARAM_CBANK
	.align		4
        /*0088*/ 	.byte	0x04, 0x0a
        /*008a*/ 	.short	(.L_23 - .L_22)
	.align		4
.L_22:
        /*008c*/ 	.word	index@(.nv.constant0._Z17kernel_assignmentPKdS0_PiPdii)
        /*0090*/ 	.short	0x0380
        /*0092*/ 	.short	0x0028


	//----- nvinfo : EIATTR_SW_WAR
	.align		4
.L_23:
        /*0094*/ 	.byte	0x04, 0x36
        /*0096*/ 	.short	(.L_25 - .L_24)
.L_24:
        /*0098*/ 	.word	0x00000008
.L_25:


//--------------------- .nv.callgraph             --------------------------
	.section	.nv.callgraph,"",@"SHT_CUDA_CALLGRAPH"
	.align	4
	.sectionentsize	8
	.align		4
        /*0000*/ 	.word	0x00000000
	.align		4
        /*0004*/ 	.word	0xffffffff
	.align		4
        /*0008*/ 	.word	0x00000000
	.align		4
        /*000c*/ 	.word	0xfffffffe
	.align		4
        /*0010*/ 	.word	0x00000000
	.align		4
        /*0014*/ 	.word	0xfffffffd
	.align		4
        /*0018*/ 	.word	0x00000000
	.align		4
        /*001c*/ 	.word	0xfffffffc


//--------------------- .text._Z17kernel_assignmentPKdS0_PiPdii --------------------------
	.section	.text._Z17kernel_assignmentPKdS0_PiPdii,"ax",@progbits
	.align	128
        .global         _Z17kernel_assignmentPKdS0_PiPdii
        .type           _Z17kernel_assignmentPKdS0_PiPdii,@function
        .size           _Z17kernel_assignmentPKdS0_PiPdii,(.L_x_7 - _Z17kernel_assignmentPKdS0_PiPdii)
        .other          _Z17kernel_assignmentPKdS0_PiPdii,@"STO_CUDA_ENTRY STV_DEFAULT"
_Z17kernel_assignmentPKdS0_PiPdii:
.text._Z17kernel_assignmentPKdS0_PiPdii:
[----:B------:R-:W-:Y:S01]  /*0000*/  LDC R1, c[0x0][0x37c] ;  /* 0x0000df00ff017b82 */ /* 0x000fe20000000800 */
[----:B------:R-:W0:Y:S07]  /*0010*/  S2R R3, SR_TID.X ;  /* 0x0000000000037919 */ /* 0x000e2e0000002100 */
[----:B------:R-:W0:Y:S01]  /*0020*/  S2UR UR4, SR_CTAID.X ;  /* 0x00000000000479c3 */ /* 0x000e220000002500 */
[----:B------:R-:W1:Y:S07]  /*0030*/  LDCU UR5, c[0x0][0x3a0] ;  /* 0x00007400ff0577ac */ /* 0x000e6e0008000800 */
[----:B------:R-:W0:Y:S02]  /*0040*/  LDC R0, c[0x0][0x360] ;  /* 0x0000d800ff007b82 */ /* 0x000e240000000800 */
[----:B0-----:R-:W-:-:S05]  /*0050*/  IMAD R0, R0, UR4, R3 ;  /* 0x0000000400007c24 */ /* 0x001fca000f8e0203 */
[----:B-1----:R-:W-:-:S13]  /*0060*/  ISETP.GE.AND P0, PT, R0, UR5, PT ;  /* 0x0000000500007c0c */ /* 0x002fda000bf06270 */
[----:B------:R-:W-:Y:S05]  /*0070*/  @P0 EXIT ;  /* 0x000000000000094d */ /* 0x000fea0003800000 */
[----:B------:R-:W0:Y:S01]  /*0080*/  LDCU UR6, c[0x0][0x3a4] ;  /* 0x00007480ff0677ac */ /* 0x000e220008000800 */
[----:B------:R-:W-:Y:S02]  /*0090*/  IMAD.MOV.U32 R2, RZ, RZ, RZ ;  /* 0x000000ffff027224 */ /* 0x000fe400078e00ff */
[----:B------:R-:W-:Y:S01]  /*00a0*/  IMAD.MOV.U32 R12, RZ, RZ, -0x77ff8a64 ;  /* 0x8800759cff0c7424 */ /* 0x000fe200078e00ff */
[----:B------:R-:W1:Y:S01]  /*00b0*/  LDCU.64 UR10, c[0x0][0x358] ;  /* 0x00006b00ff0a77ac */ /* 0x000e620008000a00 */
[----:B------:R-:W-:Y:S01]  /*00c0*/  IMAD.MOV.U32 R13, RZ, RZ, 0x7e37e43c ;  /* 0x7e37e43cff0d7424 */ /* 0x000fe200078e00ff */
[----:B0-----:R-:W-:-:S09]  /*00d0*/  UISETP.GE.AND UP0, UPT, UR6, 0x1, UPT ;  /* 0x000000010600788c */ /* 0x001fd2000bf06270 */
[----:B-1----:R-:W-:Y:S05]  /*00e0*/  BRA.U !UP0, `(.L_x_0) ;  /* 0x0000001108047547 */ /* 0x002fea000b800000 */
[----:B------:R-:W0:Y:S02]  /*00f0*/  LDC.64 R6, c[0x0][0x380] ;  /* 0x0000e000ff067b82 */ /* 0x000e240000000a00 */
[----:B0-----:R-:W-:-:S06]  /*0100*/  IMAD.WIDE R6, R0, 0x8, R6 ;  /* 0x0000000800067825 */ /* 0x001fcc00078e0206 */
[----:B------:R-:W5:Y:S01]  /*0110*/  LDG.E.64 R6, desc[UR10][R6.64] ;  /* 0x0000000a06067981 */ /* 0x000f62000c1e1b00 */
[----:B------:R-:W-:Y:S01]  /*0120*/  UISETP.GE.U32.AND UP1, UPT, UR6, 0x10, UPT ;  /* 0x000000100600788c */ /* 0x000fe2000bf26070 */
[----:B------:R-:W-:Y:S01]  /*0130*/  CS2R R2, SRZ ;  /* 0x0000000000027805 */ /* 0x000fe2000001ff00 */
[----:B------:R-:W-:Y:S01]  /*0140*/  ULOP3.LUT UR7, UR6, 0xf, URZ, 0xc0, !UPT ;  /* 0x0000000f06077892 */ /* 0x000fe2000f8ec0ff */
[----:B------:R-:W-:Y:S02]  /*0150*/  IMAD.MOV.U32 R12, RZ, RZ, -0x77ff8a64 ;  /* 0x8800759cff0c7424 */ /* 0x000fe400078e00ff */
[----:B------:R-:W-:Y:S01]  /*0160*/  IMAD.MOV.U32 R13, RZ, RZ, 0x7e37e43c ;  /* 0x7e37e43cff0d7424 */ /* 0x000fe200078e00ff */
[----:B------:R-:W-:-:S03]  /*0170*/  UISETP.NE.AND UP0, UPT, UR7, URZ, UPT ;  /* 0x000000ff0700728c */ /* 0x000fc6000bf05270 */
[----:B------:R-:W-:Y:S08]  /*0180*/  BRA.U !UP1, `(.L_x_1) ;  /* 0x0000000909007547 */ /* 0x000ff0000b800000 */
[----:B------:R-:W0:Y:S01]  /*0190*/  LDCU.64 UR4, c[0x0][0x388] ;  /* 0x00007100ff0477ac */ /* 0x000e220008000a00 */
[----:B------:R-:W-:Y:S02]  /*01a0*/  IMAD.MOV.U32 R26, RZ, RZ, RZ ;  /* 0x000000ffff1a7224 */ /* 0x000fe400078e00ff */
[----:B------:R-:W-:Y:S01]  /*01b0*/  IMAD.MOV.U32 R2, RZ, RZ, RZ ;  /* 0x000000ffff027224 */ /* 0x000fe200078e00ff */
[----:B------:R-:W-:Y:S01]  /*01c0*/  ULOP3.LUT UR8, UR6, 0x7ffffff0, URZ, 0xc0, !UPT ;  /* 0x7ffffff006087892 */ /* 0x000fe2000f8ec0ff */
[----:B------:R-:W-:Y:S02]  /*01d0*/  IMAD.MOV.U32 R12, RZ, RZ, -0x77ff8a64 ;  /* 0x8800759cff0c7424 */ /* 0x000fe400078e00ff */
[----:B------:R-:W-:-:S03]  /*01e0*/  IMAD.MOV.U32 R13, RZ, RZ, 0x7e37e43c ;  /* 0x7e37e43cff0d7424 */ /* 0x000fc600078e00ff */
[----:B------:R-:W-:Y:S01]  /*01f0*/  IMAD.U32 R3, RZ, RZ, UR8 ;  /* 0x00000008ff037e24 */ /* 0x000fe2000f8e00ff */
[----:B0-----:R-:W-:-:S04]  /*0200*/  UIADD3 UR4, UP1, UPT, UR4, 0x40, URZ ;  /* 0x0000004004047890 */ /* 0x001fc8000ff3e0ff */
[----:B------:R-:W-:Y:S02]  /*0210*/  UIADD3.X UR5, UPT, UPT, URZ, UR5, URZ, UP1, !UPT ;  /* 0x00000005ff057290 */ /* 0x000fe40008ffe4ff */
[----:B------:R-:W-:-:S04]  /*0220*/  IMAD.U32 R4, RZ, RZ, UR4 ;  /* 0x00000004ff047e24 */ /* 0x000fc8000f8e00ff */
[----:B------:R-:W-:-:S07]  /*0230*/  IMAD.U32 R5, RZ, RZ, UR5 ;  /* 0x00000005ff057e24 */ /* 0x000fce000f8e00ff */
.L_x_2:
[----:B------:R-:W2:Y:S04]  /*0240*/  LDG.E.64 R8, desc[UR10][R4.64+-0x40] ;  /* 0xffffc00a04087981 */ /* 0x000ea8000c1e1b00 */
[----:B------:R-:W3:Y:S04]  /*0250*/  LDG.E.64 R22, desc[UR10][R4.64+-0x38] ;  /* 0xffffc80a04167981 */ /* 0x000ee8000c1e1b00 */
[----:B------:R-:W4:Y:S04]  /*0260*/  LDG.E.64 R20, desc[UR10][R4.64+-0x30] ;  /* 0xffffd00a04147981 */ /* 0x000f28000c1e1b00 */
[----:B------:R-:W4:Y:S04]  /*0270*/  LDG.E.64 R10, desc[UR10][R4.64+-0x28] ;  /* 0xffffd80a040a7981 */ /* 0x000f28000c1e1b00 */
[----:B------:R-:W4:Y:S04]  /*0280*/  LDG.E.64 R16, desc[UR10][R4.64+-0x20] ;  /* 0xffffe00a04107981 */ /* 0x000f28000c1e1b00 */
[----:B------:R-:W4:Y:S01]  /*0290*/  LDG.E.64 R14, desc[UR10][R4.64+-0x18] ;  /* 0xffffe80a040e7981 */ /* 0x000f22000c1e1b00 */
[----:B--2--5:R-:W-:-:S03]  /*02a0*/  DADD R18, R6, -R8 ;  /* 0x0000000006127229 */ /* 0x024fc60000000808 */
[----:B------:R-:W2:Y:S05]  /*02b0*/  LDG.E.64 R8, desc[UR10][R4.64+-0x10] ;  /* 0xfffff00a04087981 */ /* 0x000eaa000c1e1b00 */
[----:B------:R-:W-:-:S08]  /*02c0*/  DMUL R18, R18, R18 ;  /* 0x0000001212127228 */ /* 0x000fd00000000000 */
[----:B------:R-:W-:-:S06]  /*02d0*/  DSETP.GEU.AND P3, PT, R18, R12, PT ;  /* 0x0000000c1200722a */ /* 0x000fcc0003f6e000 */
[----:B------:R-:W-:Y:S02]  /*02e0*/  FSEL R18, R18, R12, !P3 ;  /* 0x0000000c12127208 */ /* 0x000fe40005800000 */
[----:B------:R-:W-:Y:S02]  /*02f0*/  FSEL R19, R19, R13, !P3 ;  /* 0x0000000d13137208 */ /* 0x000fe40005800000 */
[----:B------:R-:W2:Y:S01]  /*0300*/  LDG.E.64 R12, desc[UR10][R4.64+-0x8] ;  /* 0xfffff80a040c7981 */ /* 0x000ea2000c1e1b00 */
[C---:B---3--:R-:W-:Y:S02]  /*0310*/  DADD R22, R6.reuse, -R22 ;  /* 0x0000000006167229 */ /* 0x048fe40000000816 */
[----:B----4-:R-:W-:-:S06]  /*0320*/  DADD R20, R6, -R20 ;  /* 0x0000000006147229 */ /* 0x010fcc0000000814 */
[----:B------:R-:W-:Y:S02]  /*0330*/  DMUL R24, R22, R22 ;  /* 0x0000001616187228 */ /* 0x000fe40000000000 */
[----:B------:R-:W-:Y:S01]  /*0340*/  DMUL R20, R20, R20 ;  /* 0x0000001414147228 */ /* 0x000fe20000000000 */
[----:B------:R-:W3:Y:S05]  /*0350*/  LDG.E.64 R22, desc[UR10][R4.64] ;  /* 0x0000000a04167981 */ /* 0x000eea000c1e1b00 */
[----:B------:R-:W-:Y:S02]  /*0360*/  DSETP.GEU.AND P4, PT, R24, R18, PT ;  /* 0x000000121800722a */ /* 0x000fe40003f8e000 */
[----:B------:R-:W-:-:S04]  /*0370*/  DADD R10, R6, -R10 ;  /* 0x00000000060a7229 */ /* 0x000fc8000000080a */
[----:B------:R-:W-:Y:S02]  /*0380*/  FSEL R18, R24, R18, !P4 ;  /* 0x0000001218127208 */ /* 0x000fe40006000000 */
[----:B------:R-:W-:Y:S02]  /*0390*/  FSEL R19, R25, R19, !P4 ;  /* 0x0000001319137208 */ /* 0x000fe40006000000 */
[----:B------:R-:W-:Y:S01]  /*03a0*/  DMUL R10, R10, R10 ;  /* 0x0000000a0a0a7228 */ /* 0x000fe20000000000 */
[----:B------:R-:W4:Y:S03]  /*03b0*/  LDG.E.64 R24, desc[UR10][R4.64+0x8] ;  /* 0x0000080a04187981 */ /* 0x000f26000c1e1b00 */
[----:B------:R-:W-:-:S06]  /*03c0*/  DSETP.GEU.AND P5, PT, R20, R18, PT ;  /* 0x000000121400722a */ /* 0x000fcc0003fae000 */
[----:B------:R-:W-:Y:S02]  /*03d0*/  FSEL R18, R20, R18, !P5 ;  /* 0x0000001214127208 */ /* 0x000fe40006800000 */
[----:B------:R-:W-:Y:S01]  /*03e0*/  FSEL R19, R21, R19, !P5 ;  /* 0x0000001315137208 */ /* 0x000fe20006800000 */
[----:B------:R-:W-:Y:S01]  /*03f0*/  DADD R16, R6, -R16 ;  /* 0x0000000006107229 */ /* 0x000fe20000000810 */
[----:B------:R-:W4:Y:S04]  /*0400*/  LDG.E.64 R20, desc[UR10][R4.64+0x18] ;  /* 0x0000180a04147981 */ /* 0x000f28000c1e1b00 */
[----:B------:R-:W-:-:S06]  /*0410*/  DSETP.GEU.AND P6, PT, R10, R18, PT ;  /* 0x000000120a00722a */ /* 0x000fcc0003fce000 */
[----:B------:R-:W-:Y:S02]  /*0420*/  FSEL R18, R10, R18, !P6 ;  /* 0x000000120a127208 */ /* 0x000fe40007000000 */
[----:B------:R-:W-:Y:S02]  /*0430*/  FSEL R19, R11, R19, !P6 ;  /* 0x000000130b137208 */ /* 0x000fe40007000000 */
[----:B------:R-:W4:Y:S01]  /*0440*/  LDG.E.64 R10, desc[UR10][R4.64+0x10] ;  /* 0x0000100a040a7981 */ /* 0x000f22000c1e1b00 */
[----:B------:R-:W-:Y:S02]  /*0450*/  DMUL R16, R16, R16 ;  /* 0x0000001010107228 */ /* 0x000fe40000000000 */
[----:B------:R-:W-:-:S06]  /*0460*/  DADD R14, R6, -R14 ;  /* 0x00000000060e7229 */ /* 0x000fcc000000080e */
[----:B------:R-:W-:Y:S02]  /*0470*/  DSETP.GEU.AND P0, PT, R16, R18, PT ;  /* 0x000000121000722a */ /* 0x000fe40003f0e000 */
[----:B------:R-:W-:-:S04]  /*0480*/  DMUL R14, R14, R14 ;  /* 0x0000000e0e0e7228 */ /* 0x000fc80000000000 */
[----:B------:R-:W-:Y:S02]  /*0490*/  FSEL R16, R16, R18, !P0 ;  /* 0x0000001210107208 */ /* 0x000fe40004000000 */
[----:B------:R-:W-:Y:S02]  /*04a0*/  FSEL R17, R17, R19, !P0 ;  /* 0x0000001311117208 */ /* 0x000fe40004000000 */
[----:B------:R-:W4:Y:S04]  /*04b0*/  LDG.E.64 R18, desc[UR10][R4.64+0x20] ;  /* 0x0000200a04127981 */ /* 0x000f28000c1e1b00 */
[----:B------:R-:W-:-:S06]  /*04c0*/  DSETP.GEU.AND P1, PT, R14, R16, PT ;  /* 0x000000100e00722a */ /* 0x000fcc0003f2e000 */
[----:B------:R-:W-:Y:S02]  /*04d0*/  FSEL R14, R14, R16, !P1 ;  /* 0x000000100e0e7208 */ /* 0x000fe40004800000 */
[----:B------:R-:W-:Y:S02]  /*04e0*/  FSEL R15, R15, R17, !P1 ;  /* 0x000000110f0f7208 */ /* 0x000fe40004800000 */
[----:B------:R-:W4:Y:S01]  /*04f0*/  LDG.E.64 R16, desc[UR10][R4.64+0x28] ;  /* 0x0000280a04107981 */ /* 0x000f22000c1e1b00 */
[----:B------:R-:W-:Y:S01]  /*0500*/  SEL R2, R26, R2, !P3 ;  /* 0x000000021a027207 */ /* 0x000fe20005800000 */
[----:B--2---:R-:W-:-:S08]  /*0510*/  DADD R8, R6, -R8 ;  /* 0x0000000006087229 */ /* 0x004fd00000000808 */
[----:B------:R-:W-:-:S08]  /*0520*/  DMUL R8, R8, R8 ;  /* 0x0000000808087228 */ /* 0x000fd00000000000 */
[----:B------:R-:W-:Y:S02]  /*0530*/  DSETP.GEU.AND P2, PT, R8, R14, PT ;  /* 0x0000000e0800722a */ /* 0x000fe40003f4e000 */
[----:B------:R-:W-:-:S04]  /*0540*/  DADD R12, R6, -R12 ;  /* 0x00000000060c7229 */ /* 0x000fc8000000080c */
[----:B------:R-:W-:Y:S02]  /*0550*/  FSEL R8, R8, R14, !P2 ;  /* 0x0000000e08087208 */ /* 0x000fe40005000000 */
[----:B------:R-:W-:Y:S02]  /*0560*/  FSEL R9, R9, R15, !P2 ;  /* 0x0000000f09097208 */ /* 0x000fe40005000000 */
[----:B------:R-:W2:Y:S01]  /*0570*/  LDG.E.64 R14, desc[UR10][R4.64+0x30] ;  /* 0x0000300a040e7981 */ /* 0x000ea2000c1e1b00 */
[----:B------:R-:W-:-:S08]  /*0580*/  DMUL R12, R12, R12 ;  /* 0x0000000c0c0c7228 */ /* 0x000fd00000000000 */
[----:B------:R-:W-:-:S06]  /*0590*/  DSETP.GEU.AND P3, PT, R12, R8, PT ;  /* 0x000000080c00722a */ /* 0x000fcc0003f6e000 */
[----:B------:R-:W-:Y:S02]  /*05a0*/  FSEL R8, R12, R8, !P3 ;  /* 0x000000080c087208 */ /* 0x000fe40005800000 */
[----:B------:R-:W-:Y:S02]  /*05b0*/  FSEL R9, R13, R9, !P3 ;  /* 0x000000090d097208 */ /* 0x000fe40005800000 */
[----:B------:R0:W2:Y:S01]  /*05c0*/  LDG.E.64 R12, desc[UR10][R4.64+0x38] ;  /* 0x0000380a040c7981 */ /* 0x0000a2000c1e1b00 */
[C---:B---3--:R-:W-:Y:S02]  /*05d0*/  DADD R22, R6.reuse, -R22 ;  /* 0x0000000006167229 */ /* 0x048fe40000000816 */
[----:B----4-:R-:W-:-:S06]  /*05e0*/  DADD R24, R6, -R24 ;  /* 0x0000000006187229 */ /* 0x010fcc0000000818 */
[----:B------:R-:W-:Y:S01]  /*05f0*/  DMUL R22, R22, R22 ;  /* 0x0000001616167228 */ /* 0x000fe20000000000 */
[----:B------:R-:W-:Y:S01]  /*0600*/  @!P4 VIADD R2, R26, 0x1 ;  /* 0x000000011a02c836 */ /* 0x000fe20000000000 */
[----:B------:R-:W-:-:S06]  /*0610*/  DMUL R24, R24, R24 ;  /* 0x0000001818187228 */ /* 0x000fcc0000000000 */
[----:B------:R-:W-:Y:S01]  /*0620*/  DSETP.GEU.AND P4, PT, R22, R8, PT ;  /* 0x000000081600722a */ /* 0x000fe20003f8e000 */
[----:B------:R-:W-:-:S05]  /*0630*/  @!P5 VIADD R2, R26, 0x2 ;  /* 0x000000021a02d836 */ /* 0x000fca0000000000 */
[----:B------:R-:W-:Y:S02]  /*0640*/  FSEL R8, R22, R8, !P4 ;  /* 0x0000000816087208 */ /* 0x000fe40006000000 */
[----:B------:R-:W-:Y:S01]  /*0650*/  FSEL R9, R23, R9, !P4 ;  /* 0x0000000917097208 */ /* 0x000fe20006000000 */
[----:B------:R-:W-:-:S05]  /*0660*/  DADD R10, R6, -R10 ;  /* 0x00000000060a7229 */ /* 0x000fca000000080a */
[----:B------:R-:W-:Y:S02]  /*0670*/  DSETP.GEU.AND P5, PT, R24, R8, PT ;  /* 0x000000081800722a */ /* 0x000fe40003fae000 */
[----:B------:R-:W-:Y:S02]  /*0680*/  DADD R20, R6, -R20 ;  /* 0x0000000006147229 */ /* 0x000fe40000000814 */
[----:B------:R-:W-:Y:S02]  /*0690*/  DMUL R10, R10, R10 ;  /* 0x0000000a0a0a7228 */ /* 0x000fe40000000000 */
[----:B------:R-:W-:Y:S02]  /*06a0*/  FSEL R8, R24, R8, !P5 ;  /* 0x0000000818087208 */ /* 0x000fe40006800000 */
[----:B------:R-:W-:Y:S01]  /*06b0*/  FSEL R9, R25, R9, !P5 ;  /* 0x0000000919097208 */ /* 0x000fe20006800000 */
[----:B------:R-:W-:Y:S01]  /*06c0*/  @!P6 VIADD R2, R26, 0x3 ;  /* 0x000000031a02e836 */ /* 0x000fe20000000000 */
[----:B------:R-:W-:-:S04]  /*06d0*/  DMUL R20, R20, R20 ;  /* 0x0000001414147228 */ /* 0x000fc80000000000 */
[----:B------:R-:W-:Y:S02]  /*06e0*/  DSETP.GEU.AND P6, PT, R10, R8, PT ;  /* 0x000000080a00722a */ /* 0x000fe40003fce000 */
[----:B------:R-:W-:-:S04]  /*06f0*/  DADD R18, R6, -R18 ;  /* 0x0000000006127229 */ /* 0x000fc80000000812 */
        /* <DEDUP_REMOVED lines=10> */
[----:B------:R-:W-:Y:S01]  /*07a0*/  DSETP.GEU.AND P1, PT, R8, R10, PT ;  /* 0x0000000a0800722a */ /* 0x000fe20003f2e000 */
[----:B------:R-:W-:-:S05]  /*07b0*/  @!P2 VIADD R2, R26, 0x6 ;  /* 0x000000061a02a836 */ /* 0x000fca0000000000 */
[----:B------:R-:W-:Y:S02]  /*07c0*/  FSEL R8, R8, R10, !P1 ;  /* 0x0000000a08087208 */ /* 0x000fe40004800000 */
[----:B------:R-:W-:-:S06]  /*07d0*/  FSEL R9, R9, R11, !P1 ;  /* 0x0000000b09097208 */ /* 0x000fcc0004800000 */
[----:B------:R-:W-:Y:S01]  /*07e0*/  DSETP.GEU.AND P2, PT, R16, R8, PT ;  /* 0x000000081000722a */ /* 0x000fe20003f4e000 */
[----:B------:R-:W-:-:S05]  /*07f0*/  @!P3 VIADD R2, R26, 0x7 ;  /* 0x000000071a02b836 */ /* 0x000fca0000000000 */
[----:B------:R-:W-:Y:S02]  /*0800*/  FSEL R8, R16, R8, !P2 ;  /* 0x0000000810087208 */ /* 0x000fe40005000000 */
[----:B------:R-:W-:Y:S01]  /*0810*/  FSEL R9, R17, R9, !P2 ;  /* 0x0000000911097208 */ /* 0x000fe20005000000 */
[C---:B------:R-:W-:Y:S02]  /*0820*/  @!P4 VIADD R2, R26.reuse, 0x8 ;  /* 0x000000081a02c836 */ /* 0x040fe40000000000 */
[C---:B------:R-:W-:Y:S02]  /*0830*/  @!P5 VIADD R2, R26.reuse, 0x9 ;  /* 0x000000091a02d836 */ /* 0x040fe40000000000 */
[C---:B------:R-:W-:Y:S02]  /*0840*/  @!P6 VIADD R2, R26.reuse, 0xa ;  /* 0x0000000a1a02e836 */ /* 0x040fe40000000000 */
[C---:B------:R-:W-:Y:S02]  /*0850*/  @!P0 VIADD R2, R26.reuse, 0xb ;  /* 0x0000000b1a028836 */ /* 0x040fe40000000000 */
[----:B------:R-:W-:-:S02]  /*0860*/  @!P1 VIADD R2, R26, 0xc ;  /* 0x0000000c1a029836 */ /* 0x000fc40000000000 */
[----:B------:R-:W-:Y:S01]  /*0870*/  @!P2 VIADD R2, R26, 0xd ;  /* 0x0000000d1a02a836 */ /* 0x000fe20000000000 */
[----:B0-----:R-:W-:-:S05]  /*0880*/  IADD3 R4, P2, PT, R4, 0x80, RZ ;  /* 0x0000008004047810 */ /* 0x001fca0007f5e0ff */
[----:B------:R-:W-:Y:S01]  /*0890*/  IMAD.X R5, RZ, RZ, R5, P2 ;  /* 0x000000ffff057224 */ /* 0x000fe200010e0605 */
[----:B--2---:R-:W-:-:S08]  /*08a0*/  DADD R14, R6, -R14 ;  /* 0x00000000060e7229 */ /* 0x004fd0000000080e */
[----:B------:R-:W-:-:S08]  /*08b0*/  DMUL R14, R14, R14 ;  /* 0x0000000e0e0e7228 */ /* 0x000fd00000000000 */
[----:B------:R-:W-:Y:S02]  /*08c0*/  DSETP.GEU.AND P3, PT, R14, R8, PT ;  /* 0x000000080e00722a */ /* 0x000fe40003f6e000 */
[----:B------:R-:W-:-:S04]  /*08d0*/  DADD R12, R6, -R12 ;  /* 0x00000000060c7229 */ /* 0x000fc8000000080c */
[----:B------:R-:W-:Y:S02]  /*08e0*/  FSEL R8, R14, R8, !P3 ;  /* 0x000000080e087208 */ /* 0x000fe40005800000 */
[----:B------:R-:W-:Y:S02]  /*08f0*/  FSEL R9, R15, R9, !P3 ;  /* 0x000000090f097208 */ /* 0x000fe40005800000 */
[----:B------:R-:W-:-:S08]  /*0900*/  DMUL R12, R12, R12 ;  /* 0x0000000c0c0c7228 */ /* 0x000fd00000000000 */
[----:B------:R-:W-:Y:S01]  /*0910*/  DSETP.GEU.AND P0, PT, R12, R8, PT ;  /* 0x000000080c00722a */ /* 0x000fe20003f0e000 */
[----:B------:R-:W-:-:S13]  /*0920*/  @!P3 VIADD R2, R26, 0xe ;  /* 0x0000000e1a02b836 */ /* 0x000fda0000000000 */
[C---:B------:R-:W-:Y:S02]  /*0930*/  @!P0 VIADD R2, R26.reuse, 0xf ;  /* 0x0000000f1a028836 */ /* 0x040fe40000000000 */
[----:B------:R-:W-:-:S05]  /*0940*/  VIADD R26, R26, 0x10 ;  /* 0x000000101a1a7836 */ /* 0x000fca0000000000 */
[----:B------:R-:W-:Y:S02]  /*0950*/  ISETP.NE.AND P1, PT, R26, R3, PT ;  /* 0x000000031a00720c */ /* 0x000fe40003f25270 */
[----:B------:R-:W-:Y:S02]  /*0960*/  FSEL R12, R12, R8, !P0 ;  /* 0x000000080c0c7208 */ /* 0x000fe40004000000 */
[----:B------:R-:W-:-:S09]  /*0970*/  FSEL R13, R13, R9, !P0 ;  /* 0x000000090d0d7208 */ /* 0x000fd20004000000 */
[----:B------:R-:W-:Y:S05]  /*0980*/  @P1 BRA `(.L_x_2) ;  /* 0xfffffff8002c1947 */ /* 0x000fea000383ffff */
.L_x_1:
[----:B------:R-:W-:Y:S05]  /*0990*/  BRA.U !UP0, `(.L_x_0) ;  /* 0x0000000508d87547 */ /* 0x000fea000b800000 */
[----:B------:R-:W-:Y:S02]  /*09a0*/  UISETP.GE.U32.AND UP0, UPT, UR7, 0x8, UPT ;  /* 0x000000080700788c */ /* 0x000fe4000bf06070 */
[----:B------:R-:W-:-:S04]  /*09b0*/  ULOP3.LUT UR5, UR6, 0x7, URZ, 0xc0, !UPT ;  /* 0x0000000706057892 */ /* 0x000fc8000f8ec0ff */
[----:B------:R-:W-:-:S03]  /*09c0*/  UISETP.NE.AND UP1, UPT, UR5, URZ, UPT ;  /* 0x000000ff0500728c */ /* 0x000fc6000bf25270 */
[----:B------:R-:W-:Y:S08]  /*09d0*/  BRA.U !UP0, `(.L_x_3) ;  /* 0x0000000108ec7547 */ /* 0x000ff0000b800000 */
[----:B------:R-:W0:Y:S02]  /*09e0*/  LDC.64 R24, c[0x0][0x388] ;  /* 0x0000e200ff187b82 */ /* 0x000e240000000a00 */
[----:B0-----:R-:W-:-:S05]  /*09f0*/  IMAD.WIDE.U32 R24, R3, 0x8, R24 ;  /* 0x0000000803187825 */ /* 0x001fca00078e0018 */
[----:B------:R-:W2:Y:S04]  /*0a00*/  LDG.E.64 R22, desc[UR10][R24.64] ;  /* 0x0000000a18167981 */ /* 0x000ea8000c1e1b00 */
[----:B------:R-:W3:Y:S04]  /*0a10*/  LDG.E.64 R20, desc[UR10][R24.64+0x8] ;  /* 0x0000080a18147981 */ /* 0x000ee8000c1e1b00 */
[----:B------:R-:W4:Y:S04]  /*0a20*/  LDG.E.64 R18, desc[UR10][R24.64+0x10] ;  /* 0x0000100a18127981 */ /* 0x000f28000c1e1b00 */
[----:B------:R-:W4:Y:S04]  /*0a30*/  LDG.E.64 R16, desc[UR10][R24.64+0x18] ;  /* 0x0000180a18107981 */ /* 0x000f28000c1e1b00 */
[----:B------:R-:W4:Y:S04]  /*0a40*/  LDG.E.64 R14, desc[UR10][R24.64+0x20] ;  /* 0x0000200a180e7981 */ /* 0x000f28000c1e1b00 */
[----:B------:R-:W4:Y:S04]  /*0a50*/  LDG.E.64 R10, desc[UR10][R24.64+0x28] ;  /* 0x0000280a180a7981 */ /* 0x000f28000c1e1b00 */
[----:B------:R-:W4:Y:S04]  /*0a60*/  LDG.E.64 R8, desc[UR10][R24.64+0x30] ;  /* 0x0000300a18087981 */ /* 0x000f28000c1e1b00 */
[----:B------:R-:W4:Y:S01]  /*0a70*/  LDG.E.64 R4, desc[UR10][R24.64+0x38] ;  /* 0x0000380a18047981 */ /* 0x000f22000c1e1b00 */
[----:B--2--5:R-:W-:-:S02]  /*0a80*/  DADD R22, R6, -R22 ;  /* 0x0000000006167229 */ /* 0x024fc40000000816 */
[----:B---3--:R-:W-:-:S06]  /*0a90*/  DADD R20, R6, -R20 ;  /* 0x0000000006147229 */ /* 0x008fcc0000000814 */
[----:B------:R-:W-:Y:S02]  /*0aa0*/  DMUL R22, R22, R22 ;  /* 0x0000001616167228 */ /* 0x000fe40000000000 */
[----:B----4-:R-:W-:Y:S02]  /*0ab0*/  DADD R18, R6, -R18 ;  /* 0x0000000006127229 */ /* 0x010fe40000000812 */
[----:B------:R-:W-:Y:S02]  /*0ac0*/  DMUL R20, R20, R20 ;  /* 0x0000001414147228 */ /* 0x000fe40000000000 */
[----:B------:R-:W-:Y:S02]  /*0ad0*/  DADD R16, R6, -R16 ;  /* 0x0000000006107229 */ /* 0x000fe40000000810 */
[----:B------:R-:W-:Y:S02]  /*0ae0*/  DSETP.GEU.AND P2, PT, R22, R12, PT ;  /* 0x0000000c1600722a */ /* 0x000fe40003f4e000 */
[----:B------:R-:W-:-:S02]  /*0af0*/  DADD R14, R6, -R14 ;  /* 0x00000000060e7229 */ /* 0x000fc4000000080e */
[----:B------:R-:W-:Y:S02]  /*0b00*/  DADD R10, R6, -R10 ;  /* 0x00000000060a7229 */ /* 0x000fe4000000080a */
[----:B------:R-:W-:Y:S01]  /*0b10*/  FSEL R22, R22, R12, !P2 ;  /* 0x0000000c16167208 */ /* 0x000fe20005000000 */
[----:B------:R-:W-:Y:S01]  /*0b20*/  DMUL R16, R16, R16 ;  /* 0x0000001010107228 */ /* 0x000fe20000000000 */
[----:B------:R-:W-:Y:S01]  /*0b30*/  FSEL R23, R23, R13, !P2 ;  /* 0x0000000d17177208 */ /* 0x000fe20005000000 */
[----:B------:R-:W-:Y:S01]  /*0b40*/  DMUL R12, R18, R18 ;  /* 0x00000012120c7228 */ /* 0x000fe20000000000 */
[----:B------:R-:W-:Y:S01]  /*0b50*/  SEL R2, R3, R2, !P2 ;  /* 0x0000000203027207 */ /* 0x000fe20005000000 */
[----:B------:R-:W-:Y:S02]  /*0b60*/  DMUL R14, R14, R14 ;  /* 0x0000000e0e0e7228 */ /* 0x000fe40000000000 */
[----:B------:R-:W-:Y:S02]  /*0b70*/  DMUL R10, R10, R10 ;  /* 0x0000000a0a0a7228 */ /* 0x000fe40000000000 */
[----:B------:R-:W-:-:S02]  /*0b80*/  DSETP.GEU.AND P3, PT, R20, R22, PT ;  /* 0x000000161400722a */ /* 0x000fc40003f6e000 */
[C---:B------:R-:W-:Y:S02]  /*0b90*/  DADD R8, R6.reuse, -R8 ;  /* 0x0000000006087229 */ /* 0x040fe40000000808 */
[----:B------:R-:W-:Y:S02]  /*0ba0*/  DADD R4, R6, -R4 ;  /* 0x0000000006047229 */ /* 0x000fe40000000804 */
[----:B------:R-:W-:Y:S02]  /*0bb0*/  FSEL R18, R20, R22, !P3 ;  /* 0x0000001614127208 */ /* 0x000fe40005800000 */
[----:B------:R-:W-:Y:S02]  /*0bc0*/  FSEL R19, R21, R23, !P3 ;  /* 0x0000001715137208 */ /* 0x000fe40005800000 */
[----:B------:R-:W-:Y:S02]  /*0bd0*/  DMUL R8, R8, R8 ;  /* 0x0000000808087228 */ /* 0x000fe40000000000 */
[----:B------:R-:W-:-:S02]  /*0be0*/  DMUL R4, R4, R4 ;  /* 0x0000000404047228 */ /* 0x000fc40000000000 */
[----:B------:R-:W-:Y:S01]  /*0bf0*/  DSETP.GEU.AND P4, PT, R12, R18, PT ;  /* 0x000000120c00722a */ /* 0x000fe20003f8e000 */
[----:B------:R-:W-:-:S05]  /*0c00*/  @!P3 VIADD R2, R3, 0x1 ;  /* 0x000000010302b836 */ /* 0x000fca0000000000 */
[----:B------:R-:W-:Y:S02]  /*0c10*/  FSEL R12, R12, R18, !P4 ;  /* 0x000000120c0c7208 */ /* 0x000fe40006000000 */
[----:B------:R-:W-:-:S06]  /*0c20*/  FSEL R13, R13, R19, !P4 ;  /* 0x000000130d0d7208 */ /* 0x000fcc0006000000 */
        /* <DEDUP_REMOVED lines=20> */
[C---:B------:R-:W-:Y:S02]  /*0d70*/  @!P3 VIADD R2, R3.reuse, 0x7 ;  /* 0x000000070302b836 */ /* 0x040fe40000000000 */
[----:B------:R-:W-:-:S07]  /*0d80*/  VIADD R3, R3, 0x8 ;  /* 0x0000000803037836 */ /* 0x000fce0000000000 */
.L_x_3:
        /* <DEDUP_REMOVED lines=18> */
[----:B------:R-:W-:-:S04]  /*0eb0*/  DMUL R4, R4, R4 ;  /* 0x0000000404047228 */ /* 0x000fc80000000000 */
[----:B------:R-:W-:Y:S01]  /*0ec0*/  FSEL R12, R14, R12, !P0 ;  /* 0x0000000c0e0c7208 */ /* 0x000fe20004000000 */
[----:B------:R-:W-:Y:S01]  /*0ed0*/  DMUL R8, R8, R8 ;  /* 0x0000000808087228 */ /* 0x000fe20000000000 */
[----:B------:R-:W-:Y:S02]  /*0ee0*/  FSEL R13, R15, R13, !P0 ;  /* 0x0000000d0f0d7208 */ /* 0x000fe40004000000 */
[----:B------:R-:W-:-:S04]  /*0ef0*/  SEL R2, R3, R2, !P0 ;  /* 0x0000000203027207 */ /* 0x000fc80004000000 */
[----:B------:R-:W-:-:S06]  /*0f00*/  DSETP.GEU.AND P1, PT, R16, R12, PT ;  /* 0x0000000c1000722a */ /* 0x000fcc0003f2e000 */
        /* <DEDUP_REMOVED lines=12> */
.L_x_4:
[----:B------:R-:W-:Y:S05]  /*0fd0*/  BRA.U !UP1, `(.L_x_0) ;  /* 0x0000000109487547 */ /* 0x000fea000b800000 */
[----:B------:R-:W0:Y:S01]  /*0fe0*/  LDC.64 R4, c[0x0][0x388] ;  /* 0x0000e200ff047b82 */ /* 0x000e220000000a00 */
[----:B------:R-:W-:Y:S01]  /*0ff0*/  UIADD3 UR4, UPT, UPT, -UR4, URZ, URZ ;  /* 0x000000ff04047290 */ /* 0x000fe2000fffe1ff */
[----:B0-----:R-:W-:-:S04]  /*1000*/  IMAD.WIDE.U32 R4, R3, 0x8, R4 ;  /* 0x0000000803047825 */ /* 0x001fc800078e0004 */
[----:B------:R-:W-:Y:S02]  /*1010*/  IMAD.MOV.U32 R8, RZ, RZ, R4 ;  /* 0x000000ffff087224 */ /* 0x000fe400078e0004 */
[----:B------:R-:W-:-:S07]  /*1020*/  IMAD.MOV.U32 R9, RZ, RZ, R5 ;  /* 0x000000ffff097224 */ /* 0x000fce00078e0005 */
.L_x_5:
[----:B------:R0:W2:Y:S01]  /*1030*/  LDG.E.64 R4, desc[UR10][R8.64] ;  /* 0x0000000a08047981 */ /* 0x0000a2000c1e1b00 */
[----:B------:R-:W-:-:S04]  /*1040*/  UIADD3 UR4, UPT, UPT, UR4, 0x1, URZ ;  /* 0x0000000104047890 */ /* 0x000fc8000fffe0ff */
[----:B------:R-:W-:Y:S01]  /*1050*/  UISETP.NE.AND UP0, UPT, UR4, URZ, UPT ;  /* 0x000000ff0400728c */ /* 0x000fe2000bf05270 */
[----:B0-----:R-:W-:-:S05]  /*1060*/  IADD3 R8, P1, PT, R8, 0x8, RZ ;  /* 0x0000000808087810 */ /* 0x001fca0007f3e0ff */
[----:B------:R-:W-:Y:S01]  /*1070*/  IMAD.X R9, RZ, RZ, R9, P1 ;  /* 0x000000ffff097224 */ /* 0x000fe200008e0609 */
[----:B--2--5:R-:W-:-:S08]  /*1080*/  DADD R4, R6, -R4 ;  /* 0x0000000006047229 */ /* 0x024fd00000000804 */
[----:B------:R-:W-:-:S08]  /*1090*/  DMUL R4, R4, R4 ;  /* 0x0000000404047228 */ /* 0x000fd00000000000 */
[----:B------:R-:W-:-:S06]  /*10a0*/  DSETP.GEU.AND P0, PT, R4, R12, PT ;  /* 0x0000000c0400722a */ /* 0x000fcc0003f0e000 */
[C---:B------:R-:W-:Y:S01]  /*10b0*/  SEL R2, R3.reuse, R2, !P0 ;  /* 0x0000000203027207 */ /* 0x040fe20004000000 */
[----:B------:R-:W-:Y:S01]  /*10c0*/  VIADD R3, R3, 0x1 ;  /* 0x0000000103037836 */ /* 0x000fe20000000000 */
[----:B------:R-:W-:Y:S02]  /*10d0*/  FSEL R12, R4, R12, !P0 ;  /* 0x0000000c040c7208 */ /* 0x000fe40004000000 */
[----:B------:R-:W-:Y:S01]  /*10e0*/  FSEL R13, R5, R13, !P0 ;  /* 0x0000000d050d7208 */ /* 0x000fe20004000000 */
[----:B------:R-:W-:Y:S06]  /*10f0*/  BRA.U UP0, `(.L_x_5) ;  /* 0xfffffffd00cc7547 */ /* 0x000fec000b83ffff */
.L_x_0:
[----:B------:R-:W0:Y:S08]  /*1100*/  LDC.64 R4, c[0x0][0x390] ;  /* 0x0000e400ff047b82 */ /* 0x000e300000000a00 */
[----:B-----5:R-:W1:Y:S01]  /*1110*/  LDC.64 R6, c[0x0][0x398] ;  /* 0x0000e600ff067b82 */ /* 0x020e620000000a00 */
[----:B0-----:R-:W-:-:S05]  /*1120*/  IMAD.WIDE R4, R0, 0x4, R4 ;  /* 0x0000000400047825 */ /* 0x001fca00078e0204 */
[----:B------:R-:W-:Y:S01]  /*1130*/  STG.E desc[UR10][R4.64], R2 ;  /* 0x0000000204007986 */ /* 0x000fe2000c10190a */
[----:B-1----:R-:W-:-:S05]  /*1140*/  IMAD.WIDE R6, R0, 0x8, R6 ;  /* 0x0000000800067825 */ /* 0x002fca00078e0206 */
[----:B------:R-:W-:Y:S01]  /*1150*/  STG.E.64 desc[UR10][R6.64], R12 ;  /* 0x0000000c06007986 */ /* 0x000fe2000c101b0a */
[----:B------:R-:W-:Y:S05]  /*1160*/  EXIT ;  /* 0x000000000000794d */ /* 0x000fea0003800000 */
.L_x_6:
[----:B------:R-:W-:-:S00]  /*1170*/  BRA `(.L_x_6) ;  /* 0xfffffffc00fc7947 */ /* 0x000fc0000383ffff */
[----:B------:R-:W-:-:S00]  /*1180*/  NOP ;  /* 0x0000000000007918 */ /* 0x000fc00000000000 */
[----:B------:R-:W-:-:S00]  /*1190*/  NOP ;  /* 0x0000000000007918 */ /* 0x000fc00000000000 */
[----:B------:R-:W-:-:S00]  /*11a0*/  NOP ;  /* 0x0000000000007918 */ /* 0x000fc00000000000 */
[----:B------:R-:W-:-:S00]  /*11b0*/  NOP ;  /* 0x0000000000007918 */ /* 0x000fc00000000000 */
[----:B------:R-:W-:-:S00]  /*11c0*/  NOP ;  /* 0x0000000000007918 */ /* 0x000fc00000000000 */
[----:B------:R-:W-:-:S00]  /*11d0*/  NOP ;  /* 0x0000000000007918 */ /* 0x000fc00000000000 */
[----:B------:R-:W-:-:S00]  /*11e0*/  NOP ;  /* 0x0000000000007918 */ /* 0x000fc00000000000 */
[----:B------:R-:W-:-:S00]  /*11f0*/  NOP ;  /* 0x0000000000007918 */ /* 0x000fc00000000000 */
.L_x_7:


//--------------------- .nv.shared.reserved.0     --------------------------
	.section	.nv.shared.reserved.0,"aw",@nobits
	.weak		__nv_reservedSMEM_offset_0_alias
	.size		__nv_reservedSMEM_offset_0_alias, 0, 64
	.other		__nv_reservedSMEM_offset_0_alias,@"STO_CUDA_RESERVED_SHARED STV_DEFAULT"
__nv_reservedSMEM_offset_0_alias:
	.zero		0
	.zero		64


//--------------------- .nv.constant0._Z17kernel_assignmentPKdS0_PiPdii --------------------------
	.section	.nv.constant0._Z17kernel_assignmentPKdS0_PiPdii,"a",@progbits
	.sectionflags	@""
	.align	4
.nv.constant0._Z17kernel_assignmentPKdS0_PiPdii:
	.zero		936


//--------------------- SYMBOLS --------------------------

	.type		.nv.reservedSmem.offset0,@object
	.size		.nv.reservedSmem.offset0,0x4
